//
// Generated by NVIDIA NVVM Compiler
//
// Compiler Build ID: CL-36424714
// Cuda compilation tools, release 13.0, V13.0.88
// Based on NVVM 20.0.0
//

.version 9.0
.target sm_100
.address_size 64

	// .globl	_Z19Reduction_templatedIffEvPT_PKT0_m
.extern .shared .align 16 .b8 __smem[];

.visible .entry _Z19Reduction_templatedIffEvPT_PKT0_m(
	.param .u64 .ptr .align 1 _Z19Reduction_templatedIffEvPT_PKT0_m_param_0,
	.param .u64 .ptr .align 1 _Z19Reduction_templatedIffEvPT_PKT0_m_param_1,
	.param .u64 _Z19Reduction_templatedIffEvPT_PKT0_m_param_2
)
{
	.reg .pred 	%p<7>;
	.reg .b32 	%r<15>;
	.reg .b32 	%f<13>;
	.reg .b64 	%rd<15>;

	ld.param.u64 	%rd6, [_Z19Reduction_templatedIffEvPT_PKT0_m_param_0];
	ld.param.u64 	%rd7, [_Z19Reduction_templatedIffEvPT_PKT0_m_param_1];
	ld.param.u64 	%rd8, [_Z19Reduction_templatedIffEvPT_PKT0_m_param_2];
	mov.u32 	%r1, %tid.x;
	mov.u32 	%r2, %ctaid.x;
	mov.u32 	%r14, %ntid.x;
	mad.lo.s32 	%r7, %r2, %r14, %r1;
	cvt.u64.u32 	%rd14, %r7;
	setp.le.u64 	%p1, %rd8, %rd14;
	@%p1 bra 	$L__BB0_3;
	mov.u32 	%r8, %nctaid.x;
	mul.lo.s32 	%r9, %r14, %r8;
	cvt.u64.u32 	%rd2, %r9;
	cvta.to.global.u64 	%rd3, %rd7;
$L__BB0_2:
	shl.b64 	%rd9, %rd14, 2;
	add.s64 	%rd10, %rd3, %rd9;
	ld.global.f32 	%f6, [%rd10];
	add.f32 	%f12, %f12, %f6;
	add.s64 	%rd14, %rd14, %rd2;
	setp.lt.u64 	%p2, %rd14, %rd8;
	@%p2 bra 	$L__BB0_2;
$L__BB0_3:
	shl.b32 	%r10, %r1, 2;
	mov.u32 	%r11, __smem;
	add.s32 	%r4, %r11, %r10;
	st.shared.f32 	[%r4], %f12;
	bar.sync 	0;
	setp.lt.u32 	%p3, %r14, 2;
	@%p3 bra 	$L__BB0_7;
$L__BB0_4:
	shr.u32 	%r6, %r14, 1;
	setp.ge.u32 	%p4, %r1, %r6;
	@%p4 bra 	$L__BB0_6;
	shl.b32 	%r12, %r6, 2;
	add.s32 	%r13, %r4, %r12;
	ld.shared.f32 	%f7, [%r13];
	ld.shared.f32 	%f8, [%r4];
	add.f32 	%f9, %f7, %f8;
	st.shared.f32 	[%r4], %f9;
$L__BB0_6:
	bar.sync 	0;
	setp.gt.u32 	%p5, %r14, 3;
	mov.u32 	%r14, %r6;
	@%p5 bra 	$L__BB0_4;
$L__BB0_7:
	setp.ne.s32 	%p6, %r1, 0;
	@%p6 bra 	$L__BB0_9;
	ld.shared.f32 	%f10, [__smem];
	cvta.to.global.u64 	%rd11, %rd6;
	mul.wide.u32 	%rd12, %r2, 4;
	add.s64 	%rd13, %rd11, %rd12;
	st.global.f32 	[%rd13], %f10;
$L__BB0_9:
	ret;

}


// ===== COMPILED SASS (sm_100) =====

	.target	sm_100

	.elftype	@"ET_EXEC"


//--------------------- .note.nv.tkinfo           --------------------------
	.section	.note.nv.tkinfo,"",@"SHT_NOTE"
	.sectionflags	@"SHF_NOTE_NV_TKINFO"
	.tkinfo
        /*0018*/ 	.word	0x00000002
        /*0030*/ 	.string	""
        /*0030*/ 	.string	"ptxas"
        /*0030*/ 	.string	"Cuda compilation tools, release 13.0, V13.0.88"
        /*0030*/ 	.string	"Build cuda_13.0.r13.0/compiler.36424714_0"
        /*0030*/ 	.string	"-arch sm_100 -m 64 "



//--------------------- .note.nv.cuinfo           --------------------------
	.section	.note.nv.cuinfo,"",@"SHT_NOTE"
	.sectionflags	@"SHF_NOTE_NV_CUINFO"
        /*0018*/ 	.short	0x0002
        /*001a*/ 	.short	0x0064
        /*001c*/ 	.short	0x0082
	.zero		2


//--------------------- .nv.info                  --------------------------
	.section	.nv.info,"",@"SHT_CUDA_INFO"
	.align	4


	//----- nvinfo : EIATTR_REGCOUNT
	.align		4
        /*0000*/ 	.byte	0x04, 0x2f
        /*0002*/ 	.short	(.L_1 - .L_0)
	.align		4
.L_0:
        /*0004*/ 	.word	index@(_Z19Reduction_templatedIffEvPT_PKT0_m)
        /*0008*/ 	.word	0x0000000e


	//----- nvinfo : EIATTR_FRAME_SIZE
	.align		4
.L_1:
        /*000c*/ 	.byte	0x04, 0x11
        /*000e*/ 	.short	(.L_3 - .L_2)
	.align		4
.L_2:
        /*0010*/ 	.word	index@(_Z19Reduction_templatedIffEvPT_PKT0_m)
        /*0014*/ 	.word	0x00000000


	//----- nvinfo : EIATTR_MIN_STACK_SIZE
	.align		4
.L_3:
        /*0018*/ 	.byte	0x04, 0x12
        /*001a*/ 	.short	(.L_5 - .L_4)
	.align		4
.L_4:
        /*001c*/ 	.word	index@(_Z19Reduction_templatedIffEvPT_PKT0_m)
        /*0020*/ 	.word	0x00000000
.L_5:


//--------------------- .nv.compat                --------------------------
	.section	.nv.compat,"",@"SHT_CUDA_COMPAT_INFO"
	.align	4
        /*0000*/ 	.byte	0x02, 0x09, 0x00, 0x00, 0x02, 0x02, 0x01, 0x00, 0x02, 0x05, 0x05, 0x00, 0x03, 0x07, 0x01, 0x01
        /*0010*/ 	.byte	0x02, 0x03, 0x00, 0x00, 0x02, 0x06, 0x01, 0x00, 0x04, 0x0b, 0x08, 0x00, 0x09, 0x00, 0x00, 0x00
        /*0020*/ 	.byte	0x00, 0x00, 0x00, 0x00


//--------------------- .nv.info._Z19Reduction_templatedIffEvPT_PKT0_m --------------------------
	.section	.nv.info._Z19Reduction_templatedIffEvPT_PKT0_m,"",@"SHT_CUDA_INFO"
	.sectionflags	@""
	.align	4


	//----- nvinfo : EIATTR_CUDA_API_VERSION
	.align		4
        /*0000*/ 	.byte	0x04, 0x37
        /*0002*/ 	.short	(.L_7 - .L_6)
.L_6:
        /*0004*/ 	.word	0x00000082


	//----- nvinfo : EIATTR_KPARAM_INFO
	.align		4
.L_7:
        /*0008*/ 	.byte	0x04, 0x17
        /*000a*/ 	.short	(.L_9 - .L_8)
.L_8:
        /*000c*/ 	.word	0x00000000
        /*0010*/ 	.short	0x0002
        /*0012*/ 	.short	0x0010
        /*0014*/ 	.byte	0x00, 0xf0, 0x21, 0x00


	//----- nvinfo : EIATTR_KPARAM_INFO
	.align		4
.L_9:
        /*0018*/ 	.byte	0x04, 0x17
        /*001a*/ 	.short	(.L_11 - .L_10)
.L_10:
        /*001c*/ 	.word	0x00000000
        /*0020*/ 	.short	0x0001
        /*0022*/ 	.short	0x0008
        /*0024*/ 	.byte	0x00, 0xf5, 0x21, 0x00


	//----- nvinfo : EIATTR_KPARAM_INFO
	.align		4
.L_11:
        /*0028*/ 	.byte	0x04, 0x17
        /*002a*/ 	.short	(.L_13 - .L_12)
.L_12:
        /*002c*/ 	.word	0x00000000
        /*0030*/ 	.short	0x0000
        /*0032*/ 	.short	0x0000
        /*0034*/ 	.byte	0x00, 0xf5, 0x21, 0x00


	//----- nvinfo : EIATTR_SPARSE_MMA_MASK
	.align		4
.L_13:
        /*0038*/ 	.byte	0x03, 0x50
        /*003a*/ 	.short	0x0000


	//----- nvinfo : EIATTR_MAXREG_COUNT
	.align		4
        /*003c*/ 	.byte	0x03, 0x1b
        /*003e*/ 	.short	0x00ff


	//----- nvinfo : EIATTR_NUM_BARRIERS
	.align		4
        /*0040*/ 	.byte	0x02, 0x4c
        /*0042*/ 	.byte	0x01
	.zero		1


	//----- nvinfo : EIATTR_MERCURY_ISA_VERSION
	.align		4
        /*0044*/ 	.byte	0x03, 0x5f
        /*0046*/ 	.short	0x0101


	//----- nvinfo : EIATTR_VRC_CTA_INIT_COUNT
	.align		4
        /*0048*/ 	.byte	0x02, 0x4a
	.zero		1
	.zero		1


	//----- nvinfo : EIATTR_EXIT_INSTR_OFFSETS
	.align		4
        /*004c*/ 	.byte	0x04, 0x1c
        /*004e*/ 	.short	(.L_15 - .L_14)


	//   ....[0]....
.L_14:
        /*0050*/ 	.word	0x000002e0


	//   ....[1]....
        /*0054*/ 	.word	0x00000360


	//----- nvinfo : EIATTR_CRS_STACK_SIZE
	.align		4
.L_15:
        /*0058*/ 	.byte	0x04, 0x1e
        /*005a*/ 	.short	(.L_17 - .L_16)
.L_16:
        /*005c*/ 	.word	0x00000000


	//----- nvinfo : EIATTR_CBANK_PARAM_SIZE
	.align		4
.L_17:
        /*0060*/ 	.byte	0x03, 0x19
        /*0062*/ 	.short	0x0018


	//----- nvinfo : EIATTR_PARAM_CBANK
	.align		4
        /*0064*/ 	.byte	0x04, 0x0a
        /*0066*/ 	.short	(.L_19 - .L_18)
	.align		4
.L_18:
        /*0068*/ 	.word	index@(.nv.constant0._Z19Reduction_templatedIffEvPT_PKT0_m)
        /*006c*/ 	.short	0x0380
        /*006e*/ 	.short	0x0018


	//----- nvinfo : EIATTR_SW_WAR
	.align		4
.L_19:
        /*0070*/ 	.byte	0x04, 0x36
        /*0072*/ 	.short	(.L_21 - .L_20)
.L_20:
        /*0074*/ 	.word	0x00000008
.L_21:


//--------------------- .nv.callgraph             --------------------------
	.section	.nv.callgraph,"",@"SHT_CUDA_CALLGRAPH"
	.align	4
	.sectionentsize	8
	.align		4
        /*0000*/ 	.word	0x00000000
	.align		4
        /*0004*/ 	.word	0xffffffff
	.align		4
        /*0008*/ 	.word	0x00000000
	.align		4
        /*000c*/ 	.word	0xfffffffe
	.align		4
        /*0010*/ 	.word	0x00000000
	.align		4
        /*0014*/ 	.word	0xfffffffd
	.align		4
        /*0018*/ 	.word	0x00000000
	.align		4
        /*001c*/ 	.word	0xfffffffc


//--------------------- .text._Z19Reduction_templatedIffEvPT_PKT0_m --------------------------
	.section	.text._Z19Reduction_templatedIffEvPT_PKT0_m,"ax",@progbits
	.align	128
        .global         _Z19Reduction_templatedIffEvPT_PKT0_m
        .type           _Z19Reduction_templatedIffEvPT_PKT0_m,@function
        .size           _Z19Reduction_templatedIffEvPT_PKT0_m,(.L_x_6 - _Z19Reduction_templatedIffEvPT_PKT0_m)
        .other          _Z19Reduction_templatedIffEvPT_PKT0_m,@"STO_CUDA_ENTRY STV_DEFAULT"
_Z19Reduction_templatedIffEvPT_PKT0_m:
.text._Z19Reduction_templatedIffEvPT_PKT0_m:
[----:B------:R-:W-:Y:S01]  /*0000*/  LDC R1, c[0x0][0x37c] ;  /* 0x0000df00ff017b82 */ /* 0x000fe20000000800 */
[----:B------:R-:W0:Y:S01]  /*0010*/  S2R R5, SR_TID.X ;  /* 0x0000000000057919 */ /* 0x000e220000002100 */
[----:B------:R-:W1:Y:S01]  /*0020*/  LDCU UR4, c[0x0][0x360] ;  /* 0x00006c00ff0477ac */ /* 0x000e620008000800 */
[----:B------:R-:W-:Y:S01]  /*0030*/  BSSY.RECONVERGENT B0, `(.L_x_0) ;  /* 0x0000016000007945 */ /* 0x000fe20003800200 */
[----:B------:R-:W0:Y:S01]  /*0040*/  S2R R6, SR_CTAID.X ;  /* 0x0000000000067919 */ /* 0x000e220000002500 */
[----:B------:R-:W2:Y:S01]  /*0050*/  LDCU.64 UR8, c[0x0][0x390] ;  /* 0x00007200ff0877ac */ /* 0x000ea20008000a00 */
[----:B------:R-:W3:Y:S01]  /*0060*/  LDCU.64 UR6, c[0x0][0x358] ;  /* 0x00006b00ff0677ac */ /* 0x000ee20008000a00 */
[----:B------:R-:W4:Y:S01]  /*0070*/  LDCU.64 UR10, c[0x0][0x388] ;  /* 0x00007100ff0a77ac */ /* 0x000f220008000a00 */
[----:B-1----:R-:W-:Y:S02]  /*0080*/  IMAD.U32 R4, RZ, RZ, UR4 ;  /* 0x00000004ff047e24 */ /* 0x002fe4000f8e00ff */
[----:B0-----:R-:W-:-:S05]  /*0090*/  IMAD R0, R6, UR4, R5 ;  /* 0x0000000406007c24 */ /* 0x001fca000f8e0205 */
[----:B--2---:R-:W-:-:S04]  /*00a0*/  ISETP.GE.U32.AND P0, PT, R0, UR8, PT ;  /* 0x0000000800007c0c */ /* 0x004fc8000bf06070 */
[----:B------:R-:W-:-:S13]  /*00b0*/  ISETP.GE.U32.AND.EX P0, PT, RZ, UR9, PT, P0 ;  /* 0x00000009ff007c0c */ /* 0x000fda000bf06100 */
[----:B---34-:R-:W-:Y:S05]  /*00c0*/  @P0 BRA `(.L_x_1) ;  /* 0x0000000000300947 */ /* 0x018fea0003800000 */
[----:B------:R-:W0:Y:S01]  /*00d0*/  LDCU UR4, c[0x0][0x370] ;  /* 0x00006e00ff0477ac */ /* 0x000e220008000800 */
[----:B------:R-:W-:Y:S02]  /*00e0*/  IMAD.MOV.U32 R7, RZ, RZ, RZ ;  /* 0x000000ffff077224 */ /* 0x000fe400078e00ff */
[----:B0-----:R-:W-:-:S07]  /*00f0*/  IMAD R9, R4, UR4, RZ ;  /* 0x0000000404097c24 */ /* 0x001fce000f8e02ff */
.L_x_2:
[----:B------:R-:W-:-:S04]  /*0100*/  LEA R2, P0, R0, UR10, 0x2 ;  /* 0x0000000a00027c11 */ /* 0x000fc8000f8010ff */
[----:B------:R-:W-:-:S05]  /*0110*/  LEA.HI.X R3, R0, UR11, R7, 0x2, P0 ;  /* 0x0000000b00037c11 */ /* 0x000fca00080f1407 */
[----:B------:R-:W2:Y:S01]  /*0120*/  LDG.E R2, desc[UR6][R2.64] ;  /* 0x0000000602027981 */ /* 0x000ea2000c1e1900 */
[----:B------:R-:W-:-:S05]  /*0130*/  IADD3 R0, P0, PT, R9, R0, RZ ;  /* 0x0000000009007210 */ /* 0x000fca0007f1e0ff */
[----:B------:R-:W-:Y:S01]  /*0140*/  IMAD.X R7, RZ, RZ, R7, P0 ;  /* 0x000000ffff077224 */ /* 0x000fe200000e0607 */
[----:B------:R-:W-:-:S04]  /*0150*/  ISETP.GE.U32.AND P0, PT, R0, UR8, PT ;  /* 0x0000000800007c0c */ /* 0x000fc8000bf06070 */
[----:B------:R-:W-:Y:S01]  /*0160*/  ISETP.GE.U32.AND.EX P0, PT, R7, UR9, PT, P0 ;  /* 0x0000000907007c0c */ /* 0x000fe2000bf06100 */
[----:B--2---:R-:W-:-:S12]  /*0170*/  FADD R11, R2, R11 ;  /* 0x0000000b020b7221 */ /* 0x004fd80000000000 */
[----:B------:R-:W-:Y:S05]  /*0180*/  @!P0 BRA `(.L_x_2) ;  /* 0xfffffffc00dc8947 */ /* 0x000fea000383ffff */
.L_x_1:
[----:B------:R-:W-:Y:S05]  /*0190*/  BSYNC.RECONVERGENT B0 ;  /* 0x0000000000007941 */ /* 0x000fea0003800200 */
.L_x_0:
[----:B------:R-:W0:Y:S01]  /*01a0*/  S2UR UR5, SR_CgaCtaId ;  /* 0x00000000000579c3 */ /* 0x000e220000008800 */
[----:B------:R-:W-:Y:S01]  /*01b0*/  UMOV UR4, 0x400 ;  /* 0x0000040000047882 */ /* 0x000fe20000000000 */
[----:B------:R-:W-:Y:S02]  /*01c0*/  ISETP.GE.U32.AND P1, PT, R4, 0x2, PT ;  /* 0x000000020400780c */ /* 0x000fe40003f26070 */
[----:B------:R-:W-:Y:S01]  /*01d0*/  ISETP.NE.AND P0, PT, R5, RZ, PT ;  /* 0x000000ff0500720c */ /* 0x000fe20003f05270 */
[----:B0-----:R-:W-:-:S06]  /*01e0*/  ULEA UR4, UR5, UR4, 0x18 ;  /* 0x0000000405047291 */ /* 0x001fcc000f8ec0ff */
[----:B------:R-:W-:-:S05]  /*01f0*/  LEA R0, R5, UR4, 0x2 ;  /* 0x0000000405007c11 */ /* 0x000fca000f8e10ff */
[----:B------:R0:W-:Y:S01]  /*0200*/  STS [R0], R11 ;  /* 0x0000000b00007388 */ /* 0x0001e20000000800 */
[----:B------:R-:W-:Y:S06]  /*0210*/  BAR.SYNC.DEFER_BLOCKING 0x0 ;  /* 0x0000000000007b1d */ /* 0x000fec0000010000 */
[----:B------:R-:W-:Y:S05]  /*0220*/  @!P1 BRA `(.L_x_3) ;  /* 0x00000000002c9947 */ /* 0x000fea0003800000 */
.L_x_4:
[----:B------:R-:W-:-:S04]  /*0230*/  SHF.R.U32.HI R7, RZ, 0x1, R4 ;  /* 0x00000001ff077819 */ /* 0x000fc80000011604 */
[----:B------:R-:W-:-:S13]  /*0240*/  ISETP.GE.U32.AND P1, PT, R5, R7, PT ;  /* 0x000000070500720c */ /* 0x000fda0003f26070 */
[----:B------:R-:W-:Y:S01]  /*0250*/  @!P1 IMAD R2, R7, 0x4, R0 ;  /* 0x0000000407029824 */ /* 0x000fe200078e0200 */
[----:B------:R-:W-:Y:S05]  /*0260*/  @!P1 LDS R3, [R0] ;  /* 0x0000000000039984 */ /* 0x000fea0000000800 */
[----:B------:R-:W1:Y:S02]  /*0270*/  @!P1 LDS R2, [R2] ;  /* 0x0000000002029984 */ /* 0x000e640000000800 */
[----:B-1----:R-:W-:-:S05]  /*0280*/  @!P1 FADD R3, R2, R3 ;  /* 0x0000000302039221 */ /* 0x002fca0000000000 */
[----:B------:R1:W-:Y:S01]  /*0290*/  @!P1 STS [R0], R3 ;  /* 0x0000000300009388 */ /* 0x0003e20000000800 */
[----:B------:R-:W-:Y:S01]  /*02a0*/  BAR.SYNC.DEFER_BLOCKING 0x0 ;  /* 0x0000000000007b1d */ /* 0x000fe20000010000 */
[----:B------:R-:W-:Y:S01]  /*02b0*/  ISETP.GT.U32.AND P1, PT, R4, 0x3, PT ;  /* 0x000000030400780c */ /* 0x000fe20003f24070 */
[----:B------:R-:W-:-:S12]  /*02c0*/  IMAD.MOV.U32 R4, RZ, RZ, R7 ;  /* 0x000000ffff047224 */ /* 0x000fd800078e0007 */
[----:B-1----:R-:W-:Y:S05]  /*02d0*/  @P1 BRA `(.L_x_4) ;  /* 0xfffffffc00d41947 */ /* 0x002fea000383ffff */
.L_x_3:
[----:B------:R-:W-:Y:S05]  /*02e0*/  @P0 EXIT ;  /* 0x000000000000094d */ /* 0x000fea0003800000 */
[----:B------:R-:W1:Y:S01]  /*02f0*/  S2UR UR5, SR_CgaCtaId ;  /* 0x00000000000579c3 */ /* 0x000e620000008800 */
[----:B------:R-:W-:-:S07]  /*0300*/  UMOV UR4, 0x400 ;  /* 0x0000040000047882 */ /* 0x000fce0000000000 */
[----:B------:R-:W2:Y:S01]  /*0310*/  LDC.64 R2, c[0x0][0x380] ;  /* 0x0000e000ff027b82 */ /* 0x000ea20000000a00 */
[----:B-1----:R-:W-:Y:S01]  /*0320*/  ULEA UR4, UR5, UR4, 0x18 ;  /* 0x0000000405047291 */ /* 0x002fe2000f8ec0ff */
[----:B--2---:R-:W-:-:S08]  /*0330*/  IMAD.WIDE.U32 R2, R6, 0x4, R2 ;  /* 0x0000000406027825 */ /* 0x004fd000078e0002 */
[----:B------:R-:W1:Y:S04]  /*0340*/  LDS R5, [UR4] ;  /* 0x00000004ff057984 */ /* 0x000e680008000800 */
[----:B-1----:R-:W-:Y:S01]  /*0350*/  STG.E desc[UR6][R2.64], R5 ;  /* 0x0000000502007986 */ /* 0x002fe2000c101906 */
[----:B------:R-:W-:Y:S05]  /*0360*/  EXIT ;  /* 0x000000000000794d */ /* 0x000fea0003800000 */
.L_x_5:
[----:B------:R-:W-:-:S00]  /*0370*/  BRA `(.L_x_5) ;  /* 0xfffffffc00fc7947 */ /* 0x000fc0000383ffff */
[----:B------:R-:W-:-:S00]  /*0380*/  NOP ;  /* 0x0000000000007918 */ /* 0x000fc00000000000 */
[----:B------:R-:W-:-:S00]  /*0390*/  NOP ;  /* 0x0000000000007918 */ /* 0x000fc00000000000 */
[----:B------:R-:W-:-:S00]  /*03a0*/  NOP ;  /* 0x0000000000007918 */ /* 0x000fc00000000000 */
[----:B------:R-:W-:-:S00]  /*03b0*/  NOP ;  /* 0x0000000000007918 */ /* 0x000fc00000000000 */
[----:B------:R-:W-:-:S00]  /*03c0*/  NOP ;  /* 0x0000000000007918 */ /* 0x000fc00000000000 */
[----:B------:R-:W-:-:S00]  /*03d0*/  NOP ;  /* 0x0000000000007918 */ /* 0x000fc00000000000 */
[----:B------:R-:W-:-:S00]  /*03e0*/  NOP ;  /* 0x0000000000007918 */ /* 0x000fc00000000000 */
[----:B------:R-:W-:-:S00]  /*03f0*/  NOP ;  /* 0x0000000000007918 */ /* 0x000fc00000000000 */
.L_x_6:


//--------------------- .nv.shared._Z19Reduction_templatedIffEvPT_PKT0_m --------------------------
	.section	.nv.shared._Z19Reduction_templatedIffEvPT_PKT0_m,"aw",@nobits
	.sectionflags	@""
	.align	16
	.zero		1024


//--------------------- .nv.shared.reserved.0     --------------------------
	.section	.nv.shared.reserved.0,"aw",@nobits
	.weak		__nv_reservedSMEM_offset_0_alias
	.size		__nv_reservedSMEM_offset_0_alias, 0, 64
	.other		__nv_reservedSMEM_offset_0_alias,@"STO_CUDA_RESERVED_SHARED STV_DEFAULT"
__nv_reservedSMEM_offset_0_alias:
	.zero		0
	.zero		64


//--------------------- .nv.constant0._Z19Reduction_templatedIffEvPT_PKT0_m --------------------------
	.section	.nv.constant0._Z19Reduction_templatedIffEvPT_PKT0_m,"a",@progbits
	.sectionflags	@""
	.align	4
.nv.constant0._Z19Reduction_templatedIffEvPT_PKT0_m:
	.zero		920


//--------------------- SYMBOLS --------------------------

	.type		.nv.reservedSmem.offset0,@object
	.size		.nv.reservedSmem.offset0,0x4
	.type		.nv.reservedSmem.cap,@object
	.size		.nv.reservedSmem.cap,0x4
